//
// Generated by NVIDIA NVVM Compiler
//
// Compiler Build ID: CL-36424714
// Cuda compilation tools, release 13.0, V13.0.88
// Based on NVVM 20.0.0
//

.version 9.0
.target sm_100
.address_size 64

	// .globl	_Z28cuda_keccak256_address_batchPKhPhj

.visible .entry _Z28cuda_keccak256_address_batchPKhPhj(
	.param .u64 .ptr .align 1 _Z28cuda_keccak256_address_batchPKhPhj_param_0,
	.param .u64 .ptr .align 1 _Z28cuda_keccak256_address_batchPKhPhj_param_1,
	.param .u32 _Z28cuda_keccak256_address_batchPKhPhj_param_2
)
{
	.reg .pred 	%p<2>;
	.reg .b16 	%rs<2>;
	.reg .b32 	%r<7>;
	.reg .b64 	%rd<5>;

	ld.param.u64 	%rd1, [_Z28cuda_keccak256_address_batchPKhPhj_param_1];
	ld.param.u32 	%r2, [_Z28cuda_keccak256_address_batchPKhPhj_param_2];
	mov.u32 	%r3, %ctaid.x;
	mov.u32 	%r4, %ntid.x;
	mov.u32 	%r5, %tid.x;
	mad.lo.s32 	%r1, %r3, %r4, %r5;
	setp.ge.u32 	%p1, %r1, %r2;
	@%p1 bra 	$L__BB0_2;
	cvta.to.global.u64 	%rd2, %rd1;
	mul.lo.s32 	%r6, %r1, 20;
	cvt.u64.u32 	%rd3, %r6;
	add.s64 	%rd4, %rd2, %rd3;
	mov.b16 	%rs1, 0;
	st.global.u8 	[%rd4], %rs1;
	st.global.u8 	[%rd4+1], %rs1;
	st.global.u8 	[%rd4+2], %rs1;
	st.global.u8 	[%rd4+3], %rs1;
	st.global.u8 	[%rd4+4], %rs1;
	st.global.u8 	[%rd4+5], %rs1;
	st.global.u8 	[%rd4+6], %rs1;
	st.global.u8 	[%rd4+7], %rs1;
	st.global.u8 	[%rd4+8], %rs1;
	st.global.u8 	[%rd4+9], %rs1;
	st.global.u8 	[%rd4+10], %rs1;
	st.global.u8 	[%rd4+11], %rs1;
	st.global.u8 	[%rd4+12], %rs1;
	st.global.u8 	[%rd4+13], %rs1;
	st.global.u8 	[%rd4+14], %rs1;
	st.global.u8 	[%rd4+15], %rs1;
	st.global.u8 	[%rd4+16], %rs1;
	st.global.u8 	[%rd4+17], %rs1;
	st.global.u8 	[%rd4+18], %rs1;
	st.global.u8 	[%rd4+19], %rs1;
$L__BB0_2:
	ret;

}
	// .globl	_Z20cuda_keccak256_batchPPKhPKjPhj
.visible .entry _Z20cuda_keccak256_batchPPKhPKjPhj(
	.param .u64 .ptr .align 1 _Z20cuda_keccak256_batchPPKhPKjPhj_param_0,
	.param .u64 .ptr .align 1 _Z20cuda_keccak256_batchPPKhPKjPhj_param_1,
	.param .u64 .ptr .align 1 _Z20cuda_keccak256_batchPPKhPKjPhj_param_2,
	.param .u32 _Z20cuda_keccak256_batchPPKhPKjPhj_param_3
)
{
	.reg .pred 	%p<2>;
	.reg .b16 	%rs<2>;
	.reg .b32 	%r<7>;
	.reg .b64 	%rd<5>;

	ld.param.u64 	%rd1, [_Z20cuda_keccak256_batchPPKhPKjPhj_param_2];
	ld.param.u32 	%r2, [_Z20cuda_keccak256_batchPPKhPKjPhj_param_3];
	mov.u32 	%r3, %ctaid.x;
	mov.u32 	%r4, %ntid.x;
	mov.u32 	%r5, %tid.x;
	mad.lo.s32 	%r1, %r3, %r4, %r5;
	setp.ge.u32 	%p1, %r1, %r2;
	@%p1 bra 	$L__BB1_2;
	cvta.to.global.u64 	%rd2, %rd1;
	shl.b32 	%r6, %r1, 5;
	cvt.u64.u32 	%rd3, %r6;
	add.s64 	%rd4, %rd2, %rd3;
	mov.b16 	%rs1, 0;
	st.global.u8 	[%rd4], %rs1;
	st.global.u8 	[%rd4+1], %rs1;
	st.global.u8 	[%rd4+2], %rs1;
	st.global.u8 	[%rd4+3], %rs1;
	st.global.u8 	[%rd4+4], %rs1;
	st.global.u8 	[%rd4+5], %rs1;
	st.global.u8 	[%rd4+6], %rs1;
	st.global.u8 	[%rd4+7], %rs1;
	st.global.u8 	[%rd4+8], %rs1;
	st.global.u8 	[%rd4+9], %rs1;
	st.global.u8 	[%rd4+10], %rs1;
	st.global.u8 	[%rd4+11], %rs1;
	st.global.u8 	[%rd4+12], %rs1;
	st.global.u8 	[%rd4+13], %rs1;
	st.global.u8 	[%rd4+14], %rs1;
	st.global.u8 	[%rd4+15], %rs1;
	st.global.u8 	[%rd4+16], %rs1;
	st.global.u8 	[%rd4+17], %rs1;
	st.global.u8 	[%rd4+18], %rs1;
	st.global.u8 	[%rd4+19], %rs1;
	st.global.u8 	[%rd4+20], %rs1;
	st.global.u8 	[%rd4+21], %rs1;
	st.global.u8 	[%rd4+22], %rs1;
	st.global.u8 	[%rd4+23], %rs1;
	st.global.u8 	[%rd4+24], %rs1;
	st.global.u8 	[%rd4+25], %rs1;
	st.global.u8 	[%rd4+26], %rs1;
	st.global.u8 	[%rd4+27], %rs1;
	st.global.u8 	[%rd4+28], %rs1;
	st.global.u8 	[%rd4+29], %rs1;
	st.global.u8 	[%rd4+30], %rs1;
	st.global.u8 	[%rd4+31], %rs1;
$L__BB1_2:
	ret;

}
	// .globl	_Z28cuda_compare_addresses_batchPKhS0_Pjj
.visible .entry _Z28cuda_compare_addresses_batchPKhS0_Pjj(
	.param .u64 .ptr .align 1 _Z28cuda_compare_addresses_batchPKhS0_Pjj_param_0,
	.param .u64 .ptr .align 1 _Z28cuda_compare_addresses_batchPKhS0_Pjj_param_1,
	.param .u64 .ptr .align 1 _Z28cuda_compare_addresses_batchPKhS0_Pjj_param_2,
	.param .u32 _Z28cuda_compare_addresses_batchPKhS0_Pjj_param_3
)
{
	.reg .pred 	%p<22>;
	.reg .b16 	%rs<41>;
	.reg .b32 	%r<29>;
	.reg .b64 	%rd<11>;

	ld.param.u64 	%rd3, [_Z28cuda_compare_addresses_batchPKhS0_Pjj_param_0];
	ld.param.u64 	%rd5, [_Z28cuda_compare_addresses_batchPKhS0_Pjj_param_1];
	ld.param.u64 	%rd4, [_Z28cuda_compare_addresses_batchPKhS0_Pjj_param_2];
	ld.param.u32 	%r4, [_Z28cuda_compare_addresses_batchPKhS0_Pjj_param_3];
	cvta.to.global.u64 	%rd1, %rd5;
	mov.u32 	%r5, %ctaid.x;
	mov.u32 	%r6, %ntid.x;
	mov.u32 	%r7, %tid.x;
	mad.lo.s32 	%r1, %r5, %r6, %r7;
	setp.ge.u32 	%p1, %r1, %r4;
	@%p1 bra 	$L__BB2_22;
	cvta.to.global.u64 	%rd6, %rd3;
	mul.lo.s32 	%r9, %r1, 20;
	cvt.u64.u32 	%rd7, %r9;
	add.s64 	%rd2, %rd6, %rd7;
	ld.global.u8 	%rs1, [%rd2];
	ld.global.u8 	%rs2, [%rd1];
	setp.ne.s16 	%p2, %rs1, %rs2;
	mov.b32 	%r28, 0;
	@%p2 bra 	$L__BB2_21;
	ld.global.u8 	%rs3, [%rd2+1];
	ld.global.u8 	%rs4, [%rd1+1];
	setp.ne.s16 	%p3, %rs3, %rs4;
	@%p3 bra 	$L__BB2_21;
	ld.global.u8 	%rs5, [%rd2+2];
	ld.global.u8 	%rs6, [%rd1+2];
	setp.ne.s16 	%p4, %rs5, %rs6;
	@%p4 bra 	$L__BB2_21;
	ld.global.u8 	%rs7, [%rd2+3];
	ld.global.u8 	%rs8, [%rd1+3];
	setp.ne.s16 	%p5, %rs7, %rs8;
	@%p5 bra 	$L__BB2_21;
	ld.global.u8 	%rs9, [%rd2+4];
	ld.global.u8 	%rs10, [%rd1+4];
	setp.ne.s16 	%p6, %rs9, %rs10;
	@%p6 bra 	$L__BB2_21;
	ld.global.u8 	%rs11, [%rd2+5];
	ld.global.u8 	%rs12, [%rd1+5];
	setp.ne.s16 	%p7, %rs11, %rs12;
	@%p7 bra 	$L__BB2_21;
	ld.global.u8 	%rs13, [%rd2+6];
	ld.global.u8 	%rs14, [%rd1+6];
	setp.ne.s16 	%p8, %rs13, %rs14;
	@%p8 bra 	$L__BB2_21;
	ld.global.u8 	%rs15, [%rd2+7];
	ld.global.u8 	%rs16, [%rd1+7];
	setp.ne.s16 	%p9, %rs15, %rs16;
	@%p9 bra 	$L__BB2_21;
	ld.global.u8 	%rs17, [%rd2+8];
	ld.global.u8 	%rs18, [%rd1+8];
	setp.ne.s16 	%p10, %rs17, %rs18;
	@%p10 bra 	$L__BB2_21;
	ld.global.u8 	%rs19, [%rd2+9];
	ld.global.u8 	%rs20, [%rd1+9];
	setp.ne.s16 	%p11, %rs19, %rs20;
	@%p11 bra 	$L__BB2_21;
	ld.global.u8 	%rs21, [%rd2+10];
	ld.global.u8 	%rs22, [%rd1+10];
	setp.ne.s16 	%p12, %rs21, %rs22;
	@%p12 bra 	$L__BB2_21;
	ld.global.u8 	%rs23, [%rd2+11];
	ld.global.u8 	%rs24, [%rd1+11];
	setp.ne.s16 	%p13, %rs23, %rs24;
	@%p13 bra 	$L__BB2_21;
	ld.global.u8 	%rs25, [%rd2+12];
	ld.global.u8 	%rs26, [%rd1+12];
	setp.ne.s16 	%p14, %rs25, %rs26;
	@%p14 bra 	$L__BB2_21;
	ld.global.u8 	%rs27, [%rd2+13];
	ld.global.u8 	%rs28, [%rd1+13];
	setp.ne.s16 	%p15, %rs27, %rs28;
	@%p15 bra 	$L__BB2_21;
	ld.global.u8 	%rs29, [%rd2+14];
	ld.global.u8 	%rs30, [%rd1+14];
	setp.ne.s16 	%p16, %rs29, %rs30;
	@%p16 bra 	$L__BB2_21;
	ld.global.u8 	%rs31, [%rd2+15];
	ld.global.u8 	%rs32, [%rd1+15];
	setp.ne.s16 	%p17, %rs31, %rs32;
	@%p17 bra 	$L__BB2_21;
	ld.global.u8 	%rs33, [%rd2+16];
	ld.global.u8 	%rs34, [%rd1+16];
	setp.ne.s16 	%p18, %rs33, %rs34;
	@%p18 bra 	$L__BB2_21;
	ld.global.u8 	%rs35, [%rd2+17];
	ld.global.u8 	%rs36, [%rd1+17];
	setp.ne.s16 	%p19, %rs35, %rs36;
	@%p19 bra 	$L__BB2_21;
	ld.global.u8 	%rs37, [%rd2+18];
	ld.global.u8 	%rs38, [%rd1+18];
	setp.ne.s16 	%p20, %rs37, %rs38;
	@%p20 bra 	$L__BB2_21;
	ld.global.u8 	%rs39, [%rd2+19];
	ld.global.u8 	%rs40, [%rd1+19];
	setp.eq.s16 	%p21, %rs39, %rs40;
	selp.u32 	%r28, 1, 0, %p21;
$L__BB2_21:
	cvta.to.global.u64 	%rd8, %rd4;
	mul.wide.u32 	%rd9, %r1, 4;
	add.s64 	%rd10, %rd8, %rd9;
	st.global.u32 	[%rd10], %r28;
$L__BB2_22:
	ret;

}


// ===== COMPILED SASS (sm_100) =====

	.target	sm_100

	.elftype	@"ET_EXEC"


//--------------------- .note.nv.tkinfo           --------------------------
	.section	.note.nv.tkinfo,"",@"SHT_NOTE"
	.sectionflags	@"SHF_NOTE_NV_TKINFO"
	.tkinfo
        /*0018*/ 	.word	0x00000002
        /*0030*/ 	.string	""
        /*0030*/ 	.string	"ptxas"
        /*0030*/ 	.string	"Cuda compilation tools, release 13.0, V13.0.88"
        /*0030*/ 	.string	"Build cuda_13.0.r13.0/compiler.36424714_0"
        /*0030*/ 	.string	"-arch sm_100 -m 64 "



//--------------------- .note.nv.cuinfo           --------------------------
	.section	.note.nv.cuinfo,"",@"SHT_NOTE"
	.sectionflags	@"SHF_NOTE_NV_CUINFO"
        /*0018*/ 	.short	0x0002
        /*001a*/ 	.short	0x0064
        /*001c*/ 	.short	0x0082
	.zero		2


//--------------------- .nv.info                  --------------------------
	.section	.nv.info,"",@"SHT_CUDA_INFO"
	.align	4


	//----- nvinfo : EIATTR_REGCOUNT
	.align		4
        /*0000*/ 	.byte	0x04, 0x2f
        /*0002*/ 	.short	(.L_1 - .L_0)
	.align		4
.L_0:
        /*0004*/ 	.word	index@(_Z28cuda_keccak256_address_batchPKhPhj)
        /*0008*/ 	.word	0x00000008


	//----- nvinfo : EIATTR_FRAME_SIZE
	.align		4
.L_1:
        /*000c*/ 	.byte	0x04, 0x11
        /*000e*/ 	.short	(.L_3 - .L_2)
	.align		4
.L_2:
        /*0010*/ 	.word	index@(_Z28cuda_keccak256_address_batchPKhPhj)
        /*0014*/ 	.word	0x00000000


	//----- nvinfo : EIATTR_REGCOUNT
	.align		4
.L_3:
        /*0018*/ 	.byte	0x04, 0x2f
        /*001a*/ 	.short	(.L_5 - .L_4)
	.align		4
.L_4:
        /*001c*/ 	.word	index@(_Z20cuda_keccak256_batchPPKhPKjPhj)
        /*0020*/ 	.word	0x00000006


	//----- nvinfo : EIATTR_FRAME_SIZE
	.align		4
.L_5:
        /*0024*/ 	.byte	0x04, 0x11
        /*0026*/ 	.short	(.L_7 - .L_6)
	.align		4
.L_6:
        /*0028*/ 	.word	index@(_Z20cuda_keccak256_batchPPKhPKjPhj)
        /*002c*/ 	.word	0x00000000


	//----- nvinfo : EIATTR_REGCOUNT
	.align		4
.L_7:
        /*0030*/ 	.byte	0x04, 0x2f
        /*0032*/ 	.short	(.L_9 - .L_8)
	.align		4
.L_8:
        /*0034*/ 	.word	index@(_Z28cuda_compare_addresses_batchPKhS0_Pjj)
        /*0038*/ 	.word	0x0000000b


	//----- nvinfo : EIATTR_FRAME_SIZE
	.align		4
.L_9:
        /*003c*/ 	.byte	0x04, 0x11
        /*003e*/ 	.short	(.L_11 - .L_10)
	.align		4
.L_10:
        /*0040*/ 	.word	index@(_Z28cuda_compare_addresses_batchPKhS0_Pjj)
        /*0044*/ 	.word	0x00000000


	//----- nvinfo : EIATTR_MIN_STACK_SIZE
	.align		4
.L_11:
        /*0048*/ 	.byte	0x04, 0x12
        /*004a*/ 	.short	(.L_13 - .L_12)
	.align		4
.L_12:
        /*004c*/ 	.word	index@(_Z28cuda_compare_addresses_batchPKhS0_Pjj)
        /*0050*/ 	.word	0x00000000


	//----- nvinfo : EIATTR_MIN_STACK_SIZE
	.align		4
.L_13:
        /*0054*/ 	.byte	0x04, 0x12
        /*0056*/ 	.short	(.L_15 - .L_14)
	.align		4
.L_14:
        /*0058*/ 	.word	index@(_Z20cuda_keccak256_batchPPKhPKjPhj)
        /*005c*/ 	.word	0x00000000


	//----- nvinfo : EIATTR_MIN_STACK_SIZE
	.align		4
.L_15:
        /*0060*/ 	.byte	0x04, 0x12
        /*0062*/ 	.short	(.L_17 - .L_16)
	.align		4
.L_16:
        /*0064*/ 	.word	index@(_Z28cuda_keccak256_address_batchPKhPhj)
        /*0068*/ 	.word	0x00000000
.L_17:


//--------------------- .nv.compat                --------------------------
	.section	.nv.compat,"",@"SHT_CUDA_COMPAT_INFO"
	.align	4
        /*0000*/ 	.byte	0x02, 0x09, 0x00, 0x00, 0x02, 0x02, 0x01, 0x00, 0x02, 0x05, 0x05, 0x00, 0x03, 0x07, 0x01, 0x01
        /*0010*/ 	.byte	0x02, 0x03, 0x00, 0x00, 0x02, 0x06, 0x01, 0x00, 0x04, 0x0b, 0x08, 0x00, 0x09, 0x00, 0x00, 0x00
        /*0020*/ 	.byte	0x00, 0x00, 0x00, 0x00


//--------------------- .nv.info._Z28cuda_compare_addresses_batchPKhS0_Pjj --------------------------
	.section	.nv.info._Z28cuda_compare_addresses_batchPKhS0_Pjj,"",@"SHT_CUDA_INFO"
	.sectionflags	@""
	.align	4


	//----- nvinfo : EIATTR_CUDA_API_VERSION
	.align		4
        /*0000*/ 	.byte	0x04, 0x37
        /*0002*/ 	.short	(.L_19 - .L_18)
.L_18:
        /*0004*/ 	.word	0x00000082


	//----- nvinfo : EIATTR_KPARAM_INFO
	.align		4
.L_19:
        /*0008*/ 	.byte	0x04, 0x17
        /*000a*/ 	.short	(.L_21 - .L_20)
.L_20:
        /*000c*/ 	.word	0x00000000
        /*0010*/ 	.short	0x0003
        /*0012*/ 	.short	0x0018
        /*0014*/ 	.byte	0x00, 0xf0, 0x11, 0x00


	//----- nvinfo : EIATTR_KPARAM_INFO
	.align		4
.L_21:
        /*0018*/ 	.byte	0x04, 0x17
        /*001a*/ 	.short	(.L_23 - .L_22)
.L_22:
        /*001c*/ 	.word	0x00000000
        /*0020*/ 	.short	0x0002
        /*0022*/ 	.short	0x0010
        /*0024*/ 	.byte	0x00, 0xf5, 0x21, 0x00


	//----- nvinfo : EIATTR_KPARAM_INFO
	.align		4
.L_23:
        /*0028*/ 	.byte	0x04, 0x17
        /*002a*/ 	.short	(.L_25 - .L_24)
.L_24:
        /*002c*/ 	.word	0x00000000
        /*0030*/ 	.short	0x0001
        /*0032*/ 	.short	0x0008
        /*0034*/ 	.byte	0x00, 0xf5, 0x21, 0x00


	//----- nvinfo : EIATTR_KPARAM_INFO
	.align		4
.L_25:
        /*0038*/ 	.byte	0x04, 0x17
        /*003a*/ 	.short	(.L_27 - .L_26)
.L_26:
        /*003c*/ 	.word	0x00000000
        /*0040*/ 	.short	0x0000
        /*0042*/ 	.short	0x0000
        /*0044*/ 	.byte	0x00, 0xf5, 0x21, 0x00


	//----- nvinfo : EIATTR_SPARSE_MMA_MASK
	.align		4
.L_27:
        /*0048*/ 	.byte	0x03, 0x50
        /*004a*/ 	.short	0x0000


	//----- nvinfo : EIATTR_MAXREG_COUNT
	.align		4
        /*004c*/ 	.byte	0x03, 0x1b
        /*004e*/ 	.short	0x00ff


	//----- nvinfo : EIATTR_MERCURY_ISA_VERSION
	.align		4
        /*0050*/ 	.byte	0x03, 0x5f
        /*0052*/ 	.short	0x0101


	//----- nvinfo : EIATTR_VRC_CTA_INIT_COUNT
	.align		4
        /*0054*/ 	.byte	0x02, 0x4a
	.zero		1
	.zero		1


	//----- nvinfo : EIATTR_EXIT_INSTR_OFFSETS
	.align		4
        /*0058*/ 	.byte	0x04, 0x1c
        /*005a*/ 	.short	(.L_29 - .L_28)


	//   ....[0]....
.L_28:
        /*005c*/ 	.word	0x00000070


	//   ....[1]....
        /*0060*/ 	.word	0x00000640


	//----- nvinfo : EIATTR_CRS_STACK_SIZE
	.align		4
.L_29:
        /*0064*/ 	.byte	0x04, 0x1e
        /*0066*/ 	.short	(.L_31 - .L_30)
.L_30:
        /*0068*/ 	.word	0x00000000


	//----- nvinfo : EIATTR_CBANK_PARAM_SIZE
	.align		4
.L_31:
        /*006c*/ 	.byte	0x03, 0x19
        /*006e*/ 	.short	0x001c


	//----- nvinfo : EIATTR_PARAM_CBANK
	.align		4
        /*0070*/ 	.byte	0x04, 0x0a
        /*0072*/ 	.short	(.L_33 - .L_32)
	.align		4
.L_32:
        /*0074*/ 	.word	index@(.nv.constant0._Z28cuda_compare_addresses_batchPKhS0_Pjj)
        /*0078*/ 	.short	0x0380
        /*007a*/ 	.short	0x001c


	//----- nvinfo : EIATTR_SW_WAR
	.align		4
.L_33:
        /*007c*/ 	.byte	0x04, 0x36
        /*007e*/ 	.short	(.L_35 - .L_34)
.L_34:
        /*0080*/ 	.word	0x00000008
.L_35:


//--------------------- .nv.info._Z20cuda_keccak256_batchPPKhPKjPhj --------------------------
	.section	.nv.info._Z20cuda_keccak256_batchPPKhPKjPhj,"",@"SHT_CUDA_INFO"
	.sectionflags	@""
	.align	4


	//----- nvinfo : EIATTR_CUDA_API_VERSION
	.align		4
        /*0000*/ 	.byte	0x04, 0x37
        /*0002*/ 	.short	(.L_37 - .L_36)
.L_36:
        /*0004*/ 	.word	0x00000082


	//----- nvinfo : EIATTR_KPARAM_INFO
	.align		4
.L_37:
        /*0008*/ 	.byte	0x04, 0x17
        /*000a*/ 	.short	(.L_39 - .L_38)
.L_38:
        /*000c*/ 	.word	0x00000000
        /*0010*/ 	.short	0x0003
        /*0012*/ 	.short	0x0018
        /*0014*/ 	.byte	0x00, 0xf0, 0x11, 0x00


	//----- nvinfo : EIATTR_KPARAM_INFO
	.align		4
.L_39:
        /*0018*/ 	.byte	0x04, 0x17
        /*001a*/ 	.short	(.L_41 - .L_40)
.L_40:
        /*001c*/ 	.word	0x00000000
        /*0020*/ 	.short	0x0002
        /*0022*/ 	.short	0x0010
        /*0024*/ 	.byte	0x00, 0xf5, 0x21, 0x00


	//----- nvinfo : EIATTR_KPARAM_INFO
	.align		4
.L_41:
        /*0028*/ 	.byte	0x04, 0x17
        /*002a*/ 	.short	(.L_43 - .L_42)
.L_42:
        /*002c*/ 	.word	0x00000000
        /*0030*/ 	.short	0x0001
        /*0032*/ 	.short	0x0008
        /*0034*/ 	.byte	0x00, 0xf5, 0x21, 0x00


	//----- nvinfo : EIATTR_KPARAM_INFO
	.align		4
.L_43:
        /*0038*/ 	.byte	0x04, 0x17
        /*003a*/ 	.short	(.L_45 - .L_44)
.L_44:
        /*003c*/ 	.word	0x00000000
        /*0040*/ 	.short	0x0000
        /*0042*/ 	.short	0x0000
        /*0044*/ 	.byte	0x00, 0xf5, 0x21, 0x00


	//----- nvinfo : EIATTR_SPARSE_MMA_MASK
	.align		4
.L_45:
        /*0048*/ 	.byte	0x03, 0x50
        /*004a*/ 	.short	0x0000


	//----- nvinfo : EIATTR_MAXREG_COUNT
	.align		4
        /*004c*/ 	.byte	0x03, 0x1b
        /*004e*/ 	.short	0x00ff


	//----- nvinfo : EIATTR_MERCURY_ISA_VERSION
	.align		4
        /*0050*/ 	.byte	0x03, 0x5f
        /*0052*/ 	.short	0x0101


	//----- nvinfo : EIATTR_VRC_CTA_INIT_COUNT
	.align		4
        /*0054*/ 	.byte	0x02, 0x4a
	.zero		1
	.zero		1


	//----- nvinfo : EIATTR_EXIT_INSTR_OFFSETS
	.align		4
        /*0058*/ 	.byte	0x04, 0x1c
        /*005a*/ 	.short	(.L_47 - .L_46)


	//   ....[0]....
.L_46:
        /*005c*/ 	.word	0x00000070


	//   ....[1]....
        /*0060*/ 	.word	0x000002c0


	//----- nvinfo : EIATTR_CBANK_PARAM_SIZE
	.align		4
.L_47:
        /*0064*/ 	.byte	0x03, 0x19
        /*0066*/ 	.short	0x001c


	//----- nvinfo : EIATTR_PARAM_CBANK
	.align		4
        /*0068*/ 	.byte	0x04, 0x0a
        /*006a*/ 	.short	(.L_49 - .L_48)
	.align		4
.L_48:
        /*006c*/ 	.word	index@(.nv.constant0._Z20cuda_keccak256_batchPPKhPKjPhj)
        /*0070*/ 	.short	0x0380
        /*0072*/ 	.short	0x001c


	//----- nvinfo : EIATTR_SW_WAR
	.align		4
.L_49:
        /*0074*/ 	.byte	0x04, 0x36
        /*0076*/ 	.short	(.L_51 - .L_50)
.L_50:
        /*0078*/ 	.word	0x00000008
.L_51:


//--------------------- .nv.info._Z28cuda_keccak256_address_batchPKhPhj --------------------------
	.section	.nv.info._Z28cuda_keccak256_address_batchPKhPhj,"",@"SHT_CUDA_INFO"
	.sectionflags	@""
	.align	4


	//----- nvinfo : EIATTR_CUDA_API_VERSION
	.align		4
        /*0000*/ 	.byte	0x04, 0x37
        /*0002*/ 	.short	(.L_53 - .L_52)
.L_52:
        /*0004*/ 	.word	0x00000082


	//----- nvinfo : EIATTR_KPARAM_INFO
	.align		4
.L_53:
        /*0008*/ 	.byte	0x04, 0x17
        /*000a*/ 	.short	(.L_55 - .L_54)
.L_54:
        /*000c*/ 	.word	0x00000000
        /*0010*/ 	.short	0x0002
        /*0012*/ 	.short	0x0010
        /*0014*/ 	.byte	0x00, 0xf0, 0x11, 0x00


	//----- nvinfo : EIATTR_KPARAM_INFO
	.align		4
.L_55:
        /*0018*/ 	.byte	0x04, 0x17
        /*001a*/ 	.short	(.L_57 - .L_56)
.L_56:
        /*001c*/ 	.word	0x00000000
        /*0020*/ 	.short	0x0001
        /*0022*/ 	.short	0x0008
        /*0024*/ 	.byte	0x00, 0xf5, 0x21, 0x00


	//----- nvinfo : EIATTR_KPARAM_INFO
	.align		4
.L_57:
        /*0028*/ 	.byte	0x04, 0x17
        /*002a*/ 	.short	(.L_59 - .L_58)
.L_58:
        /*002c*/ 	.word	0x00000000
        /*0030*/ 	.short	0x0000
        /*0032*/ 	.short	0x0000
        /*0034*/ 	.byte	0x00, 0xf5, 0x21, 0x00


	//----- nvinfo : EIATTR_SPARSE_MMA_MASK
	.align		4
.L_59:
        /*0038*/ 	.byte	0x03, 0x50
        /*003a*/ 	.short	0x0000


	//----- nvinfo : EIATTR_MAXREG_COUNT
	.align		4
        /*003c*/ 	.byte	0x03, 0x1b
        /*003e*/ 	.short	0x00ff


	//----- nvinfo : EIATTR_MERCURY_ISA_VERSION
	.align		4
        /*0040*/ 	.byte	0x03, 0x5f
        /*0042*/ 	.short	0x0101


	//----- nvinfo : EIATTR_VRC_CTA_INIT_COUNT
	.align		4
        /*0044*/ 	.byte	0x02, 0x4a
	.zero		1
	.zero		1


	//----- nvinfo : EIATTR_EXIT_INSTR_OFFSETS
	.align		4
        /*0048*/ 	.byte	0x04, 0x1c
        /*004a*/ 	.short	(.L_61 - .L_60)


	//   ....[0]....
.L_60:
        /*004c*/ 	.word	0x00000070


	//   ....[1]....
        /*0050*/ 	.word	0x00000210


	//----- nvinfo : EIATTR_CBANK_PARAM_SIZE
	.align		4
.L_61:
        /*0054*/ 	.byte	0x03, 0x19
        /*0056*/ 	.short	0x0014


	//----- nvinfo : EIATTR_PARAM_CBANK
	.align		4
        /*0058*/ 	.byte	0x04, 0x0a
        /*005a*/ 	.short	(.L_63 - .L_62)
	.align		4
.L_62:
        /*005c*/ 	.word	index@(.nv.constant0._Z28cuda_keccak256_address_batchPKhPhj)
        /*0060*/ 	.short	0x0380
        /*0062*/ 	.short	0x0014


	//----- nvinfo : EIATTR_SW_WAR
	.align		4
.L_63:
        /*0064*/ 	.byte	0x04, 0x36
        /*0066*/ 	.short	(.L_65 - .L_64)
.L_64:
        /*0068*/ 	.word	0x00000008
.L_65:


//--------------------- .nv.callgraph             --------------------------
	.section	.nv.callgraph,"",@"SHT_CUDA_CALLGRAPH"
	.align	4
	.sectionentsize	8
	.align		4
        /*0000*/ 	.word	0x00000000
	.align		4
        /*0004*/ 	.word	0xffffffff
	.align		4
        /*0008*/ 	.word	0x00000000
	.align		4
        /*000c*/ 	.word	0xfffffffe
	.align		4
        /*0010*/ 	.word	0x00000000
	.align		4
        /*0014*/ 	.word	0xfffffffd
	.align		4
        /*0018*/ 	.word	0x00000000
	.align		4
        /*001c*/ 	.word	0xfffffffc


//--------------------- .text._Z28cuda_compare_addresses_batchPKhS0_Pjj --------------------------
	.section	.text._Z28cuda_compare_addresses_batchPKhS0_Pjj,"ax",@progbits
	.align	128
        .global         _Z28cuda_compare_addresses_batchPKhS0_Pjj
        .type           _Z28cuda_compare_addresses_batchPKhS0_Pjj,@function
        .size           _Z28cuda_compare_addresses_batchPKhS0_Pjj,(.L_x_5 - _Z28cuda_compare_addresses_batchPKhS0_Pjj)
        .other          _Z28cuda_compare_addresses_batchPKhS0_Pjj,@"STO_CUDA_ENTRY STV_DEFAULT"
_Z28cuda_compare_addresses_batchPKhS0_Pjj:
.text._Z28cuda_compare_addresses_batchPKhS0_Pjj:
[----:B------:R-:W-:Y:S01]  /*0000*/  LDC R1, c[0x0][0x37c] ;  /* 0x0000df00ff017b82 */ /* 0x000fe20000000800 */
[----:B------:R-:W0:Y:S07]  /*0010*/  S2R R3, SR_TID.X ;  /* 0x0000000000037919 */ /* 0x000e2e0000002100 */
[----:B------:R-:W0:Y:S01]  /*0020*/  S2UR UR4, SR_CTAID.X ;  /* 0x00000000000479c3 */ /* 0x000e220000002500 */
[----:B------:R-:W1:Y:S07]  /*0030*/  LDCU UR5, c[0x0][0x398] ;  /* 0x00007300ff0577ac */ /* 0x000e6e0008000800 */
[----:B------:R-:W0:Y:S02]  /*0040*/  LDC R0, c[0x0][0x360] ;  /* 0x0000d800ff007b82 */ /* 0x000e240000000800 */
[----:B0-----:R-:W-:-:S05]  /*0050*/  IMAD R0, R0, UR4, R3 ;  /* 0x0000000400007c24 */ /* 0x001fca000f8e0203 */
[----:B-1----:R-:W-:-:S13]  /*0060*/  ISETP.GE.U32.AND P0, PT, R0, UR5, PT ;  /* 0x0000000500007c0c */ /* 0x002fda000bf06070 */
[----:B------:R-:W-:Y:S05]  /*0070*/  @P0 EXIT ;  /* 0x000000000000094d */ /* 0x000fea0003800000 */
[----:B------:R-:W0:Y:S01]  /*0080*/  LDC.64 R4, c[0x0][0x380] ;  /* 0x0000e000ff047b82 */ /* 0x000e220000000a00 */
[----:B------:R-:W1:Y:S01]  /*0090*/  LDCU.64 UR4, c[0x0][0x358] ;  /* 0x00006b00ff0477ac */ /* 0x000e620008000a00 */
[----:B------:R-:W-:-:S06]  /*00a0*/  IMAD R7, R0, 0x14, RZ ;  /* 0x0000001400077824 */ /* 0x000fcc00078e02ff */
[----:B------:R-:W1:Y:S01]  /*00b0*/  LDC.64 R2, c[0x0][0x388] ;  /* 0x0000e200ff027b82 */ /* 0x000e620000000a00 */
[----:B0-----:R-:W-:-:S05]  /*00c0*/  IADD3 R4, P0, PT, R7, R4, RZ ;  /* 0x0000000407047210 */ /* 0x001fca0007f1e0ff */
[----:B------:R-:W-:Y:S01]  /*00d0*/  IMAD.X R5, RZ, RZ, R5, P0 ;  /* 0x000000ffff057224 */ /* 0x000fe200000e0605 */
[----:B-1----:R-:W2:Y:S04]  /*00e0*/  LDG.E.U8 R7, desc[UR4][R2.64] ;  /* 0x0000000402077981 */ /* 0x002ea8000c1e1100 */
[----:B------:R-:W2:Y:S01]  /*00f0*/  LDG.E.U8 R6, desc[UR4][R4.64] ;  /* 0x0000000404067981 */ /* 0x000ea2000c1e1100 */
[----:B------:R-:W-:Y:S01]  /*0100*/  BSSY.RECONVERGENT B0, `(.L_x_0) ;  /* 0x0000050000007945 */ /* 0x000fe20003800200 */
[----:B--2---:R-:W-:Y:S01]  /*0110*/  ISETP.NE.AND P0, PT, R6, R7, PT ;  /* 0x000000070600720c */ /* 0x004fe20003f05270 */
[----:B------:R-:W-:-:S12]  /*0120*/  IMAD.MOV.U32 R6, RZ, RZ, RZ ;  /* 0x000000ffff067224 */ /* 0x000fd800078e00ff */
[----:B------:R-:W-:Y:S05]  /*0130*/  @P0 BRA `(.L_x_1) ;  /* 0x0000000400300947 */ /* 0x000fea0003800000 */
[----:B------:R-:W2:Y:S04]  /*0140*/  LDG.E.U8 R7, desc[UR4][R4.64+0x1] ;  /* 0x0000010404077981 */ /* 0x000ea8000c1e1100 */
[----:B------:R-:W2:Y:S02]  /*0150*/  LDG.E.U8 R8, desc[UR4][R2.64+0x1] ;  /* 0x0000010402087981 */ /* 0x000ea4000c1e1100 */
[----:B--2---:R-:W-:-:S13]  /*0160*/  ISETP.NE.AND P0, PT, R7, R8, PT ;  /* 0x000000080700720c */ /* 0x004fda0003f05270 */
        /* <DEDUP_REMOVED lines=71> */
[----:B--2---:R-:W-:-:S04]  /*05e0*/  ISETP.NE.AND P0, PT, R4, R3, PT ;  /* 0x000000030400720c */ /* 0x004fc80003f05270 */
[----:B------:R-:W-:-:S09]  /*05f0*/  SEL R6, RZ, 0x1, P0 ;  /* 0x00000001ff067807 */ /* 0x000fd20000000000 */
.L_x_1:
[----:B------:R-:W-:Y:S05]  /*0600*/  BSYNC.RECONVERGENT B0 ;  /* 0x0000000000007941 */ /* 0x000fea0003800200 */
.L_x_0:
[----:B------:R-:W0:Y:S02]  /*0610*/  LDC.64 R2, c[0x0][0x390] ;  /* 0x0000e400ff027b82 */ /* 0x000e240000000a00 */
[----:B0-----:R-:W-:-:S05]  /*0620*/  IMAD.WIDE.U32 R2, R0, 0x4, R2 ;  /* 0x0000000400027825 */ /* 0x001fca00078e0002 */
[----:B------:R-:W-:Y:S01]  /*0630*/  STG.E desc[UR4][R2.64], R6 ;  /* 0x0000000602007986 */ /* 0x000fe2000c101904 */
[----:B------:R-:W-:Y:S05]  /*0640*/  EXIT ;  /* 0x000000000000794d */ /* 0x000fea0003800000 */
.L_x_2:
[----:B------:R-:W-:-:S00]  /*0650*/  BRA `(.L_x_2) ;  /* 0xfffffffc00fc7947 */ /* 0x000fc0000383ffff */
[----:B------:R-:W-:-:S00]  /*0660*/  NOP ;  /* 0x0000000000007918 */ /* 0x000fc00000000000 */
        /* <DEDUP_REMOVED lines=9> */
.L_x_5:


//--------------------- .text._Z20cuda_keccak256_batchPPKhPKjPhj --------------------------
	.section	.text._Z20cuda_keccak256_batchPPKhPKjPhj,"ax",@progbits
	.align	128
        .global         _Z20cuda_keccak256_batchPPKhPKjPhj
        .type           _Z20cuda_keccak256_batchPPKhPKjPhj,@function
        .size           _Z20cuda_keccak256_batchPPKhPKjPhj,(.L_x_6 - _Z20cuda_keccak256_batchPPKhPKjPhj)
        .other          _Z20cuda_keccak256_batchPPKhPKjPhj,@"STO_CUDA_ENTRY STV_DEFAULT"
_Z20cuda_keccak256_batchPPKhPKjPhj:
.text._Z20cuda_keccak256_batchPPKhPKjPhj:
        /* <DEDUP_REMOVED lines=8> */
[----:B------:R-:W0:Y:S01]  /*0080*/  LDCU.64 UR6, c[0x0][0x390] ;  /* 0x00007200ff0677ac */ /* 0x000e220008000a00 */
[----:B------:R-:W1:Y:S01]  /*0090*/  LDCU.64 UR4, c[0x0][0x358] ;  /* 0x00006b00ff0477ac */ /* 0x000e620008000a00 */
[----:B0-----:R-:W-:-:S04]  /*00a0*/  LEA R2, P0, R2, UR6, 0x5 ;  /* 0x0000000602027c11 */ /* 0x001fc8000f8028ff */
[----:B------:R-:W-:-:S05]  /*00b0*/  IADD3.X R3, PT, PT, RZ, UR7, RZ, P0, !PT ;  /* 0x00000007ff037c10 */ /* 0x000fca00087fe4ff */
[----:B-1----:R-:W-:Y:S04]  /*00c0*/  STG.E.U8 desc[UR4][R2.64], RZ ;  /* 0x000000ff02007986 */ /* 0x002fe8000c101104 */
[----:B------:R-:W-:Y:S04]  /*00d0*/  STG.E.U8 desc[UR4][R2.64+0x1], RZ ;  /* 0x000001ff02007986 */ /* 0x000fe8000c101104 */
        /* <DEDUP_REMOVED lines=29> */
[----:B------:R-:W-:Y:S01]  /*02b0*/  STG.E.U8 desc[UR4][R2.64+0x1f], RZ ;  /* 0x00001fff02007986 */ /* 0x000fe2000c101104 */
[----:B------:R-:W-:Y:S05]  /*02c0*/  EXIT ;  /* 0x000000000000794d */ /* 0x000fea0003800000 */
.L_x_3:
        /* <DEDUP_REMOVED lines=11> */
.L_x_6:


//--------------------- .text._Z28cuda_keccak256_address_batchPKhPhj --------------------------
	.section	.text._Z28cuda_keccak256_address_batchPKhPhj,"ax",@progbits
	.align	128
        .global         _Z28cuda_keccak256_address_batchPKhPhj
        .type           _Z28cuda_keccak256_address_batchPKhPhj,@function
        .size           _Z28cuda_keccak256_address_batchPKhPhj,(.L_x_7 - _Z28cuda_keccak256_address_batchPKhPhj)
        .other          _Z28cuda_keccak256_address_batchPKhPhj,@"STO_CUDA_ENTRY STV_DEFAULT"
_Z28cuda_keccak256_address_batchPKhPhj:
.text._Z28cuda_keccak256_address_batchPKhPhj:
        /* <DEDUP_REMOVED lines=10> */
[----:B------:R-:W-:-:S05]  /*00a0*/  IMAD R5, R0, 0x14, RZ ;  /* 0x0000001400057824 */ /* 0x000fca00078e02ff */
[----:B0-----:R-:W-:-:S04]  /*00b0*/  IADD3 R2, P0, PT, R5, R2, RZ ;  /* 0x0000000205027210 */ /* 0x001fc80007f1e0ff */
[----:B------:R-:W-:-:S05]  /*00c0*/  IADD3.X R3, PT, PT, RZ, R3, RZ, P0, !PT ;  /* 0x00000003ff037210 */ /* 0x000fca00007fe4ff */
        /* <DEDUP_REMOVED lines=21> */
.L_x_4:
        /* <DEDUP_REMOVED lines=14> */
.L_x_7:


//--------------------- .nv.shared.reserved.0     --------------------------
	.section	.nv.shared.reserved.0,"aw",@nobits
	.weak		__nv_reservedSMEM_offset_0_alias
	.size		__nv_reservedSMEM_offset_0_alias, 0, 64
	.other		__nv_reservedSMEM_offset_0_alias,@"STO_CUDA_RESERVED_SHARED STV_DEFAULT"
__nv_reservedSMEM_offset_0_alias:
	.zero		0
	.zero		64


//--------------------- .nv.constant0._Z28cuda_compare_addresses_batchPKhS0_Pjj --------------------------
	.section	.nv.constant0._Z28cuda_compare_addresses_batchPKhS0_Pjj,"a",@progbits
	.sectionflags	@""
	.align	4
.nv.constant0._Z28cuda_compare_addresses_batchPKhS0_Pjj:
	.zero		924


//--------------------- .nv.constant0._Z20cuda_keccak256_batchPPKhPKjPhj --------------------------
	.section	.nv.constant0._Z20cuda_keccak256_batchPPKhPKjPhj,"a",@progbits
	.sectionflags	@""
	.align	4
.nv.constant0._Z20cuda_keccak256_batchPPKhPKjPhj:
	.zero		924


//--------------------- .nv.constant0._Z28cuda_keccak256_address_batchPKhPhj --------------------------
	.section	.nv.constant0._Z28cuda_keccak256_address_batchPKhPhj,"a",@progbits
	.sectionflags	@""
	.align	4
.nv.constant0._Z28cuda_keccak256_address_batchPKhPhj:
	.zero		916


//--------------------- SYMBOLS --------------------------

	.type		.nv.reservedSmem.offset0,@object
	.size		.nv.reservedSmem.offset0,0x4
